	.headerflags	@"EF_CUDA_TEXMODE_UNIFIED EF_CUDA_64BIT_ADDRESS EF_CUDA_ACCELERATORS EF_CUDA_SM90 EF_CUDA_VIRTUAL_SM(EF_CUDA_SM90)"
	.elftype	@"ET_EXEC"


//--------------------- .nv.info                  --------------------------
	.section	.nv.info,"",@"SHT_CUDA_INFO"
	.align	4


	//----- nvinfo : EIATTR_REGCOUNT
	.align		4
        /*0000*/ 	.byte	0x04, 0x2f
        /*0002*/ 	.short	(.L_1 - .L_0)
	.align		4
.L_0:
        /*0004*/ 	.word	index@(triton_per_fused_add_mse_loss_new_ones_0)
        /*0008*/ 	.word	0x00000011


	//----- nvinfo : EIATTR_MIN_STACK_SIZE
	.align		4
.L_1:
        /*000c*/ 	.byte	0x04, 0x12
        /*000e*/ 	.short	(.L_3 - .L_2)
	.align		4
.L_2:
        /*0010*/ 	.word	index@(triton_per_fused_add_mse_loss_new_ones_0)
        /*0014*/ 	.word	0x00000000


	//----- nvinfo : EIATTR_FRAME_SIZE
	.align		4
.L_3:
        /*0018*/ 	.byte	0x04, 0x11
        /*001a*/ 	.short	(.L_5 - .L_4)
	.align		4
.L_4:
        /*001c*/ 	.word	index@(triton_per_fused_add_mse_loss_new_ones_0)
        /*0020*/ 	.word	0x00000000


	//----- nvinfo : EIATTR_MIN_STACK_SIZE
	.align		4
.L_5:
        /*0024*/ 	.byte	0x04, 0x12
        /*0026*/ 	.short	(.L_7 - .L_6)
	.align		4
.L_6:
        /*0028*/ 	.word	index@(triton_per_fused_add_mse_loss_new_ones_0)
        /*002c*/ 	.word	0x00000000
.L_7:


//--------------------- .nv.info.triton_per_fused_add_mse_loss_new_ones_0 --------------------------
	.section	.nv.info.triton_per_fused_add_mse_loss_new_ones_0,"",@"SHT_CUDA_INFO"
	.sectionflags	@""
	.align	4


	//----- nvinfo : EIATTR_CUDA_API_VERSION
	.align		4
        /*0000*/ 	.byte	0x04, 0x37
        /*0002*/ 	.short	(.L_9 - .L_8)
.L_8:
        /*0004*/ 	.word	0x0000007c


	//----- nvinfo : EIATTR_KPARAM_INFO
	.align		4
.L_9:
        /*0008*/ 	.byte	0x04, 0x17
        /*000a*/ 	.short	(.L_11 - .L_10)
.L_10:
        /*000c*/ 	.word	0x00000000
        /*0010*/ 	.short	0x0003
        /*0012*/ 	.short	0x0018
        /*0014*/ 	.byte	0x00, 0xf0, 0x11, 0x00


	//----- nvinfo : EIATTR_KPARAM_INFO
	.align		4
.L_11:
        /*0018*/ 	.byte	0x04, 0x17
        /*001a*/ 	.short	(.L_13 - .L_12)
.L_12:
        /*001c*/ 	.word	0x00000000
        /*0020*/ 	.short	0x0002
        /*0022*/ 	.short	0x0010
        /*0024*/ 	.byte	0x00, 0xf4, 0x21, 0x00


	//----- nvinfo : EIATTR_KPARAM_INFO
	.align		4
.L_13:
        /*0028*/ 	.byte	0x04, 0x17
        /*002a*/ 	.short	(.L_15 - .L_14)
.L_14:
        /*002c*/ 	.word	0x00000000
        /*0030*/ 	.short	0x0001
        /*0032*/ 	.short	0x0008
        /*0034*/ 	.byte	0x00, 0xf4, 0x21, 0x00


	//----- nvinfo : EIATTR_KPARAM_INFO
	.align		4
.L_15:
        /*0038*/ 	.byte	0x04, 0x17
        /*003a*/ 	.short	(.L_17 - .L_16)
.L_16:
        /*003c*/ 	.word	0x00000000
        /*0040*/ 	.short	0x0000
        /*0042*/ 	.short	0x0000
        /*0044*/ 	.byte	0x00, 0xf4, 0x21, 0x00


	//----- nvinfo : EIATTR_SPARSE_MMA_MASK
	.align		4
.L_17:
        /*0048*/ 	.byte	0x03, 0x50
        /*004a*/ 	.short	0x0000


	//----- nvinfo : EIATTR_MAXREG_COUNT
	.align		4
        /*004c*/ 	.byte	0x03, 0x1b
        /*004e*/ 	.short	0x00ff


	//----- nvinfo : EIATTR_COOP_GROUP_MASK_REGIDS
	.align		4
        /*0050*/ 	.byte	0x04, 0x29
        /*0052*/ 	.short	(.L_19 - .L_18)


	//   ....[0]....
.L_18:
        /*0054*/ 	.word	0xffffffff


	//   ....[1]....
        /*0058*/ 	.word	0xffffffff


	//   ....[2]....
        /*005c*/ 	.word	0xffffffff


	//   ....[3]....
        /*0060*/ 	.word	0xffffffff


	//   ....[4]....
        /*0064*/ 	.word	0xffffffff


	//   ....[5]....
        /*0068*/ 	.word	0xffffffff


	//   ....[6]....
        /*006c*/ 	.word	0xffffffff


	//   ....[7]....
        /*0070*/ 	.word	0xffffffff


	//   ....[8]....
        /*0074*/ 	.word	0xffffffff


	//   ....[9]....
        /*0078*/ 	.word	0xffffffff


	//   ....[10]....
        /*007c*/ 	.word	0xffffffff


	//   ....[11]....
        /*0080*/ 	.word	0xffffffff


	//----- nvinfo : EIATTR_COOP_GROUP_INSTR_OFFSETS
	.align		4
.L_19:
        /*0084*/ 	.byte	0x04, 0x28
        /*0086*/ 	.short	(.L_21 - .L_20)


	//   ....[0]....
.L_20:
        /*0088*/ 	.word	0x000001c0


	//   ....[1]....
        /*008c*/ 	.word	0x000001d0


	//   ....[2]....
        /*0090*/ 	.word	0x00000200


	//   ....[3]....
        /*0094*/ 	.word	0x00000210


	//   ....[4]....
        /*0098*/ 	.word	0x00000240


	//   ....[5]....
        /*009c*/ 	.word	0x00000250


	//   ....[6]....
        /*00a0*/ 	.word	0x00000290


	//   ....[7]....
        /*00a4*/ 	.word	0x000002d0


	//   ....[8]....
        /*00a8*/ 	.word	0x00000310


	//   ....[9]....
        /*00ac*/ 	.word	0x00000350


	//   ....[10]....
        /*00b0*/ 	.word	0x00000380


	//   ....[11]....
        /*00b4*/ 	.word	0x00000410


	//----- nvinfo : EIATTR_EXIT_INSTR_OFFSETS
	.align		4
.L_21:
        /*00b8*/ 	.byte	0x04, 0x1c
        /*00ba*/ 	.short	(.L_23 - .L_22)


	//   ....[0]....
.L_22:
        /*00bc*/ 	.word	0x00000480


	//   ....[1]....
        /*00c0*/ 	.word	0x000004f0


	//----- nvinfo : EIATTR_REQNTID
	.align		4
.L_23:
        /*00c4*/ 	.byte	0x04, 0x10
        /*00c6*/ 	.short	(.L_25 - .L_24)
.L_24:
        /*00c8*/ 	.word	0x00000040
        /*00cc*/ 	.word	0x00000001
        /*00d0*/ 	.word	0x00000001


	//----- nvinfo : EIATTR_CBANK_PARAM_SIZE
	.align		4
.L_25:
        /*00d4*/ 	.byte	0x03, 0x19
        /*00d6*/ 	.short	0x001c


	//----- nvinfo : EIATTR_PARAM_CBANK
	.align		4
        /*00d8*/ 	.byte	0x04, 0x0a
        /*00da*/ 	.short	(.L_27 - .L_26)
	.align		4
.L_26:
        /*00dc*/ 	.word	index@(.nv.constant0.triton_per_fused_add_mse_loss_new_ones_0)
        /*00e0*/ 	.short	0x0210
        /*00e2*/ 	.short	0x001c


	//----- nvinfo : EIATTR_SW_WAR
	.align		4
.L_27:
        /*00e4*/ 	.byte	0x04, 0x36
        /*00e6*/ 	.short	(.L_29 - .L_28)
.L_28:
        /*00e8*/ 	.word	0x00000008
.L_29:


//--------------------- .nv.callgraph             --------------------------
	.section	.nv.callgraph,"",@"SHT_CUDA_CALLGRAPH"
	.align	4
	.sectionentsize	8
	.align		4
        /*0000*/ 	.word	0x00000000
	.align		4
        /*0004*/ 	.word	0xffffffff
	.align		4
        /*0008*/ 	.word	0x00000000
	.align		4
        /*000c*/ 	.word	0xfffffffe
	.align		4
        /*0010*/ 	.word	0x00000000
	.align		4
        /*0014*/ 	.word	0xfffffffd
	.align		4
        /*0018*/ 	.word	0x00000000
	.align		4
        /*001c*/ 	.word	0xfffffffc


//--------------------- .text.triton_per_fused_add_mse_loss_new_ones_0 --------------------------
	.section	.text.triton_per_fused_add_mse_loss_new_ones_0,"ax",@progbits
	.sectionflags	@"SHF_BARRIERS=1"
	.align	128
        .global         triton_per_fused_add_mse_loss_new_ones_0
        .type           triton_per_fused_add_mse_loss_new_ones_0,@function
        .size           triton_per_fused_add_mse_loss_new_ones_0,(.L_x_1 - triton_per_fused_add_mse_loss_new_ones_0)
        .other          triton_per_fused_add_mse_loss_new_ones_0,@"STO_CUDA_ENTRY STV_DEFAULT"
triton_per_fused_add_mse_loss_new_ones_0:
.text.triton_per_fused_add_mse_loss_new_ones_0:
[----:B------:R-:W0:Y:S02]  /*0000*/  LDC R1, c[0x0][0x28] ;  /* 0x00000a00ff017b82 */ /* 0x000e240000000800 */
[----:B------:R-:W1:Y:S01]  /*0010*/  S2R R14, SR_TID.X ;  /* 0x00000000000e7919 */ /* 0x000e620000002100 */
[----:B------:R-:W2:Y:S01]  /*0020*/  LDC.64 R4, c[0x0][0x218] ;  /* 0x00008600ff047b82 */ /* 0x000ea20000000a00 */
[----:B------:R-:W-:-:S07]  /*0030*/  ULDC.64 UR6, c[0x0][0x208] ;  /* 0x0000820000067ab9 */ /* 0x000fce0000000a00 */
[----:B------:R-:W3:Y:S01]  /*0040*/  LDC.64 R8, c[0x0][0x220] ;  /* 0x00008800ff087b82 */ /* 0x000ee20000000a00 */
[----:B-1----:R-:W-:-:S04]  /*0050*/  SHF.L.U32 R0, R14, 0x2, RZ ;  /* 0x000000020e007819 */ /* 0x002fc800000006ff */
[----:B------:R-:W-:-:S05]  /*0060*/  LOP3.LUT R11, R0, 0xfc, RZ, 0xc0, !PT ;  /* 0x000000fc000b7812 */ /* 0x000fca00078ec0ff */
[----:B--2---:R-:W-:-:S06]  /*0070*/  IMAD.WIDE.U32 R4, R11, 0x4, R4 ;  /* 0x000000040b047825 */ /* 0x004fcc00078e0004 */
[----:B------:R-:W2:Y:S01]  /*0080*/  LDG.E.128 R4, desc[UR6][R4.64] ;  /* 0x0000000604047981 */ /* 0x000ea2000c1e1d00 */
[----:B---3--:R-:W-:-:S06]  /*0090*/  IMAD.WIDE.U32 R8, R11, 0x4, R8 ;  /* 0x000000040b087825 */ /* 0x008fcc00078e0008 */
[----:B------:R-:W3:Y:S01]  /*00a0*/  LDG.E.128 R8, desc[UR6][R8.64] ;  /* 0x0000000608087981 */ /* 0x000ee2000c1e1d00 */
[----:B------:R-:W1:Y:S01]  /*00b0*/  S2UR UR5, SR_CgaCtaId ;  /* 0x00000000000579c3 */ /* 0x000e620000008800 */
[C---:B------:R-:W-:Y:S01]  /*00c0*/  LOP3.LUT P1, RZ, R14.reuse, 0x1f, RZ, 0xc0, !PT ;  /* 0x0000001f0eff7812 */ /* 0x040fe2000782c0ff */
[----:B------:R-:W-:Y:S01]  /*00d0*/  UMOV UR4, 0x400 ;  /* 0x0000040000047882 */ /* 0x000fe20000000000 */
[----:B------:R-:W-:Y:S01]  /*00e0*/  ISETP.GE.AND P2, PT, R14, 0x2, PT ;  /* 0x000000020e00780c */ /* 0x000fe20003f46270 */
[----:B-1----:R-:W-:Y:S01]  /*00f0*/  UPRMT UR4, UR5, 0x654, UR4 ;  /* 0x0000065405047896 */ /* 0x002fe20008000004 */
[----:B--2---:R-:W-:Y:S01]  /*0100*/  FADD R13, R5, -1 ;  /* 0xbf800000050d7421 */ /* 0x004fe20000000000 */
[----:B------:R-:W-:Y:S01]  /*0110*/  FADD R12, R4, -1 ;  /* 0xbf800000040c7421 */ /* 0x000fe20000000000 */
[----:B------:R-:W-:Y:S01]  /*0120*/  FADD R6, R6, -1 ;  /* 0xbf80000006067421 */ /* 0x000fe20000000000 */
[----:B------:R-:W-:Y:S01]  /*0130*/  FADD R7, R7, -1 ;  /* 0xbf80000007077421 */ /* 0x000fe20000000000 */
[----:B------:R-:W-:Y:S01]  /*0140*/  FMUL R13, R13, R13 ;  /* 0x0000000d0d0d7220 */ /* 0x000fe20000400000 */
[----:B---3--:R-:W-:-:S03]  /*0150*/  FMUL R9, R9, R9 ;  /* 0x0000000909097220 */ /* 0x008fc60000400000 */
[----:B------:R-:W-:Y:S01]  /*0160*/  FFMA R13, R12, R12, R13 ;  /* 0x0000000c0c0d7223 */ /* 0x000fe2000000000d */
[----:B------:R-:W-:-:S03]  /*0170*/  FFMA R9, R8, R8, R9 ;  /* 0x0000000808097223 */ /* 0x000fc60000000009 */
[----:B------:R-:W-:Y:S01]  /*0180*/  FFMA R6, R6, R6, R13 ;  /* 0x0000000606067223 */ /* 0x000fe2000000000d */
[----:B------:R-:W-:-:S03]  /*0190*/  FFMA R10, R10, R10, R9 ;  /* 0x0000000a0a0a7223 */ /* 0x000fc60000000009 */
[----:B------:R-:W-:Y:S01]  /*01a0*/  FFMA R6, R7, R7, R6 ;  /* 0x0000000707067223 */ /* 0x000fe20000000006 */
[----:B------:R-:W-:-:S04]  /*01b0*/  FFMA R10, R11, R11, R10 ;  /* 0x0000000b0b0a7223 */ /* 0x000fc8000000000a */
[----:B------:R-:W1:Y:S04]  /*01c0*/  SHFL.BFLY PT, R5, R6, 0x10, 0x1f ;  /* 0x0e001f0006057f89 */ /* 0x000e6800000e0000 */
[----:B------:R-:W2:Y:S01]  /*01d0*/  SHFL.BFLY PT, R9, R10, 0x10, 0x1f ;  /* 0x0e001f000a097f89 */ /* 0x000ea200000e0000 */
[----:B-1----:R-:W-:Y:S01]  /*01e0*/  FADD R5, R6, R5 ;  /* 0x0000000506057221 */ /* 0x002fe20000000000 */
[----:B--2---:R-:W-:-:S04]  /*01f0*/  FADD R9, R10, R9 ;  /* 0x000000090a097221 */ /* 0x004fc80000000000 */
[----:B------:R-:W1:Y:S04]  /*0200*/  SHFL.BFLY PT, R4, R5, 0x8, 0x1f ;  /* 0x0d001f0005047f89 */ /* 0x000e6800000e0000 */
[----:B------:R-:W2:Y:S01]  /*0210*/  SHFL.BFLY PT, R8, R9, 0x8, 0x1f ;  /* 0x0d001f0009087f89 */ /* 0x000ea200000e0000 */
[----:B-1----:R-:W-:Y:S01]  /*0220*/  FADD R4, R5, R4 ;  /* 0x0000000405047221 */ /* 0x002fe20000000000 */
[----:B--2---:R-:W-:-:S04]  /*0230*/  FADD R8, R9, R8 ;  /* 0x0000000809087221 */ /* 0x004fc80000000000 */
[----:B------:R-:W1:Y:S04]  /*0240*/  SHFL.BFLY PT, R7, R4, 0x4, 0x1f ;  /* 0x0c801f0004077f89 */ /* 0x000e6800000e0000 */
[----:B------:R-:W2:Y:S01]  /*0250*/  SHFL.BFLY PT, R11, R8, 0x4, 0x1f ;  /* 0x0c801f00080b7f89 */ /* 0x000ea200000e0000 */
[----:B-1----:R-:W-:Y:S01]  /*0260*/  FADD R7, R4, R7 ;  /* 0x0000000704077221 */ /* 0x002fe20000000000 */
[----:B------:R-:W-:Y:S01]  /*0270*/  SHF.R.U32.HI R4, RZ, 0x3, R14 ;  /* 0x00000003ff047819 */ /* 0x000fe2000001160e */
[----:B--2---:R-:W-:-:S03]  /*0280*/  FADD R11, R8, R11 ;  /* 0x0000000b080b7221 */ /* 0x004fc60000000000 */
[----:B------:R-:W1:Y:S01]  /*0290*/  SHFL.BFLY PT, R6, R7, 0x2, 0x1f ;  /* 0x0c401f0007067f89 */ /* 0x000e6200000e0000 */
[----:B------:R-:W-:Y:S01]  /*02a0*/  LOP3.LUT R4, R4, 0x4, RZ, 0xc0, !PT ;  /* 0x0000000404047812 */ /* 0x000fe200078ec0ff */
[----:B-1----:R-:W-:Y:S01]  /*02b0*/  FADD R6, R7, R6 ;  /* 0x0000000607067221 */ /* 0x002fe20000000000 */
[----:B------:R-:W-:-:S04]  /*02c0*/  LOP3.LUT R7, R14, 0x1, RZ, 0xc0, !PT ;  /* 0x000000010e077812 */ /* 0x000fc800078ec0ff */
[----:B------:R-:W1:Y:S01]  /*02d0*/  SHFL.BFLY PT, R5, R6, 0x1, 0x1f ;  /* 0x0c201f0006057f89 */ /* 0x000e6200000e0000 */
[----:B------:R-:W-:-:S04]  /*02e0*/  ISETP.NE.U32.AND P0, PT, R7, 0x1, PT ;  /* 0x000000010700780c */ /* 0x000fc80003f05070 */
[----:B------:R-:W-:Y:S01]  /*02f0*/  ISETP.LT.AND P0, PT, R14, 0x2, P0 ;  /* 0x000000020e00780c */ /* 0x000fe20000701270 */
[----:B-1----:R-:W-:Y:S02]  /*0300*/  FADD R5, R6, R5 ;  /* 0x0000000506057221 */ /* 0x002fe40000000000 */
[----:B------:R-:W1:Y:S04]  /*0310*/  SHFL.BFLY PT, R6, R11, 0x2, 0x1f ;  /* 0x0c401f000b067f89 */ /* 0x000e6800000e0000 */
[----:B------:R-:W-:Y:S01]  /*0320*/  @!P1 STS [R4+UR4], R5 ;  /* 0x0000000504009988 */ /* 0x000fe20008000804 */
[----:B------:R-:W-:Y:S01]  /*0330*/  BAR.SYNC.DEFER_BLOCKING 0x0 ;  /* 0x0000000000007b1d */ /* 0x000fe20000010000 */
[----:B-1----:R-:W-:-:S05]  /*0340*/  FADD R8, R11, R6 ;  /* 0x000000060b087221 */ /* 0x002fca0000000000 */
[----:B------:R-:W1:Y:S04]  /*0350*/  SHFL.BFLY PT, R9, R8, 0x1, 0x1f ;  /* 0x0c201f0008097f89 */ /* 0x000e6800000e0000 */
[----:B------:R-:W2:Y:S01]  /*0360*/  @!P2 LDS R3, [R0+UR4] ;  /* 0x000000040003a984 */ /* 0x000ea20008000800 */
[----:B-1----:R-:W-:-:S03]  /*0370*/  FADD R9, R8, R9 ;  /* 0x0000000908097221 */ /* 0x002fc60000000000 */
[----:B--2---:R-:W1:Y:S02]  /*0380*/  SHFL.BFLY PT, R6, R3, 0x1, 0x1f ;  /* 0x0c201f0003067f89 */ /* 0x004e6400000e0000 */
[----:B-1----:R-:W-:-:S05]  /*0390*/  FADD R5, R3, R6 ;  /* 0x0000000603057221 */ /* 0x002fca0000000000 */
[----:B------:R-:W-:Y:S01]  /*03a0*/  @P0 STS [R0+UR4], R5 ;  /* 0x0000000500000988 */ /* 0x000fe20008000804 */
[----:B------:R-:W-:Y:S06]  /*03b0*/  BAR.SYNC.DEFER_BLOCKING 0x0 ;  /* 0x0000000000007b1d */ /* 0x000fec0000010000 */
[----:B------:R-:W-:Y:S02]  /*03c0*/  LDS R6, [UR4] ;  /* 0x00000004ff067984 */ /* 0x000fe40008000800 */
[----:B------:R-:W-:Y:S06]  /*03d0*/  BAR.SYNC.DEFER_BLOCKING 0x0 ;  /* 0x0000000000007b1d */ /* 0x000fec0000010000 */
[----:B------:R-:W-:Y:S02]  /*03e0*/  @!P1 STS [R4+UR4], R9 ;  /* 0x0000000904009988 */ /* 0x000fe40008000804 */
[----:B------:R-:W-:Y:S06]  /*03f0*/  BAR.SYNC.DEFER_BLOCKING 0x0 ;  /* 0x0000000000007b1d */ /* 0x000fec0000010000 */
[----:B------:R-:W1:Y:S04]  /*0400*/  @!P2 LDS R2, [R0+UR4] ;  /* 0x000000040002a984 */ /* 0x000e680008000800 */
[----:B-1----:R-:W1:Y:S02]  /*0410*/  SHFL.BFLY PT, R3, R2, 0x1, 0x1f ;  /* 0x0c201f0002037f89 */ /* 0x002e6400000e0000 */
[----:B-1----:R-:W-:-:S05]  /*0420*/  FADD R3, R2, R3 ;  /* 0x0000000302037221 */ /* 0x002fca0000000000 */
[----:B------:R1:W-:Y:S01]  /*0430*/  @P0 STS [R0+UR4], R3 ;  /* 0x0000000300000988 */ /* 0x0003e20008000804 */
[----:B------:R-:W-:Y:S01]  /*0440*/  BAR.SYNC.DEFER_BLOCKING 0x0 ;  /* 0x0000000000007b1d */ /* 0x000fe20000010000 */
[----:B------:R-:W-:-:S05]  /*0450*/  LOP3.LUT P0, RZ, R14, 0x3f, RZ, 0xc0, !PT ;  /* 0x0000003f0eff7812 */ /* 0x000fca000780c0ff */
[----:B------:R-:W2:Y:S02]  /*0460*/  LDS R5, [UR4] ;  /* 0x00000004ff057984 */ /* 0x000ea40008000800 */
[----:B------:R-:W-:Y:S06]  /*0470*/  BAR.SYNC.DEFER_BLOCKING 0x0 ;  /* 0x0000000000007b1d */ /* 0x000fec0000010000 */
[----:B-1----:R-:W-:Y:S05]  /*0480*/  @P0 EXIT ;  /* 0x000000000000094d */ /* 0x002fea0003800000 */
[----:B------:R-:W0:Y:S01]  /*0490*/  LDC.64 R2, c[0x0][0x210] ;  /* 0x00008400ff027b82 */ /* 0x000e220000000a00 */
[----:B--2---:R-:W-:Y:S01]  /*04a0*/  FADD R5, RZ, R5 ;  /* 0x00000005ff057221 */ /* 0x004fe20000000000 */
[----:B------:R-:W-:-:S03]  /*04b0*/  FADD R6, RZ, R6 ;  /* 0x00000006ff067221 */ /* 0x000fc60000000000 */
[----:B------:R-:W-:-:S04]  /*04c0*/  FMUL R5, R5, 0.00390625 ;  /* 0x3b80000005057820 */ /* 0x000fc80000400000 */
[----:B------:R-:W-:-:S05]  /*04d0*/  FFMA R5, R6, 0.00390625, R5 ;  /* 0x3b80000006057823 */ /* 0x000fca0000000005 */
[----:B0-----:R-:W-:Y:S01]  /*04e0*/  STG.E desc[UR6][R2.64], R5 ;  /* 0x0000000502007986 */ /* 0x001fe2000c101906 */
[----:B------:R-:W-:Y:S05]  /*04f0*/  EXIT ;  /* 0x000000000000794d */ /* 0x000fea0003800000 */
.L_x_0:
[----:B------:R-:W-:-:S00]  /*0500*/  BRA `(.L_x_0) ;  /* 0xfffffffc00fc7947 */ /* 0x000fc0000383ffff */
[----:B------:R-:W-:-:S00]  /*0510*/  NOP ;  /* 0x0000000000007918 */ /* 0x000fc00000000000 */
        /* <DEDUP_REMOVED lines=14> */
.L_x_1:


//--------------------- .nv.shared.triton_per_fused_add_mse_loss_new_ones_0 --------------------------
	.section	.nv.shared.triton_per_fused_add_mse_loss_new_ones_0,"aw",@nobits
	.sectionflags	@""
	.align	16
	.zero		1024


//--------------------- .nv.constant0.triton_per_fused_add_mse_loss_new_ones_0 --------------------------
	.section	.nv.constant0.triton_per_fused_add_mse_loss_new_ones_0,"a",@progbits
	.sectionflags	@""
	.align	4
.nv.constant0.triton_per_fused_add_mse_loss_new_ones_0:
	.zero		556
